//
// Generated by NVIDIA NVVM Compiler
//
// Compiler Build ID: CL-36424714
// Cuda compilation tools, release 13.0, V13.0.88
// Based on NVVM 20.0.0
//

.version 9.0
.target sm_100
.address_size 64

	// .globl	_Z7printttv
.extern .func  (.param .b32 func_retval0) vprintf
(
	.param .b64 vprintf_param_0,
	.param .b64 vprintf_param_1
)
;
.global .align 1 .b8 $str[79] = {32, 116, 104, 114, 101, 97, 100, 73, 100, 120, 46, 88, 32, 37, 100, 32, 44, 32, 98, 108, 111, 99, 107, 73, 100, 120, 46, 88, 58, 32, 37, 100, 44, 32, 66, 108, 111, 99, 107, 73, 100, 120, 46, 89, 58, 32, 37, 100, 44, 32, 71, 114, 105, 100, 68, 105, 109, 46, 120, 58, 32, 37, 100, 44, 32, 71, 114, 105, 100, 68, 105, 109, 46, 89, 58, 32, 37, 100};

.visible .entry _Z7printttv()
{
	.local .align 8 .b8 	__local_depot0[24];
	.reg .b64 	%SP;
	.reg .b64 	%SPL;
	.reg .b32 	%r<8>;
	.reg .b64 	%rd<5>;

	mov.u64 	%SPL, __local_depot0;
	cvta.local.u64 	%SP, %SPL;
	add.u64 	%rd1, %SP, 0;
	add.u64 	%rd2, %SPL, 0;
	mov.u32 	%r1, %tid.x;
	mov.u32 	%r2, %ctaid.x;
	mov.u32 	%r3, %ctaid.y;
	mov.u32 	%r4, %nctaid.x;
	mov.u32 	%r5, %nctaid.y;
	st.local.v2.u32 	[%rd2], {%r1, %r2};
	st.local.v2.u32 	[%rd2+8], {%r3, %r4};
	st.local.u32 	[%rd2+16], %r5;
	mov.u64 	%rd3, $str;
	cvta.global.u64 	%rd4, %rd3;
	{ // callseq 0, 0
	.param .b64 param0;
	st.param.b64 	[param0], %rd4;
	.param .b64 param1;
	st.param.b64 	[param1], %rd1;
	.param .b32 retval0;
	call.uni (retval0), 
	vprintf, 
	(
	param0, 
	param1
	);
	ld.param.b32 	%r6, [retval0];
	} // callseq 0
	ret;

}


// ===== COMPILED SASS (sm_100) =====

	.target	sm_100

	.elftype	@"ET_EXEC"


//--------------------- .note.nv.tkinfo           --------------------------
	.section	.note.nv.tkinfo,"",@"SHT_NOTE"
	.sectionflags	@"SHF_NOTE_NV_TKINFO"
	.tkinfo
        /*0018*/ 	.word	0x00000002
        /*0030*/ 	.string	""
        /*0030*/ 	.string	"ptxas"
        /*0030*/ 	.string	"Cuda compilation tools, release 13.0, V13.0.88"
        /*0030*/ 	.string	"Build cuda_13.0.r13.0/compiler.36424714_0"
        /*0030*/ 	.string	"-arch sm_100 -m 64 "



//--------------------- .note.nv.cuinfo           --------------------------
	.section	.note.nv.cuinfo,"",@"SHT_NOTE"
	.sectionflags	@"SHF_NOTE_NV_CUINFO"
        /*0018*/ 	.short	0x0002
        /*001a*/ 	.short	0x0064
        /*001c*/ 	.short	0x0082
	.zero		2


//--------------------- .nv.info                  --------------------------
	.section	.nv.info,"",@"SHT_CUDA_INFO"
	.align	4


	//----- nvinfo : EIATTR_REGCOUNT
	.align		4
        /*0000*/ 	.byte	0x04, 0x2f
        /*0002*/ 	.short	(.L_2 - .L_1)
	.align		4
.L_1:
        /*0004*/ 	.word	index@(_Z7printttv)
        /*0008*/ 	.word	0x00000018


	//----- nvinfo : EIATTR_FRAME_SIZE
	.align		4
.L_2:
        /*000c*/ 	.byte	0x04, 0x11
        /*000e*/ 	.short	(.L_4 - .L_3)
	.align		4
.L_3:
        /*0010*/ 	.word	index@(_Z7printttv)
        /*0014*/ 	.word	0x00000018


	//----- nvinfo : EIATTR_MIN_STACK_SIZE
	.align		4
.L_4:
        /*0018*/ 	.byte	0x04, 0x12
        /*001a*/ 	.short	(.L_6 - .L_5)
	.align		4
.L_5:
        /*001c*/ 	.word	index@(_Z7printttv)
        /*0020*/ 	.word	0x00000018
.L_6:


//--------------------- .nv.compat                --------------------------
	.section	.nv.compat,"",@"SHT_CUDA_COMPAT_INFO"
	.align	4
        /*0000*/ 	.byte	0x02, 0x09, 0x00, 0x00, 0x02, 0x02, 0x01, 0x00, 0x02, 0x05, 0x05, 0x00, 0x03, 0x07, 0x01, 0x01
        /*0010*/ 	.byte	0x02, 0x03, 0x00, 0x00, 0x02, 0x06, 0x01, 0x00, 0x04, 0x0b, 0x08, 0x00, 0x09, 0x00, 0x00, 0x00
        /*0020*/ 	.byte	0x00, 0x00, 0x00, 0x00


//--------------------- .nv.info._Z7printttv      --------------------------
	.section	.nv.info._Z7printttv,"",@"SHT_CUDA_INFO"
	.sectionflags	@""
	.align	4


	//----- nvinfo : EIATTR_CUDA_API_VERSION
	.align		4
        /*0000*/ 	.byte	0x04, 0x37
        /*0002*/ 	.short	(.L_8 - .L_7)
.L_7:
        /*0004*/ 	.word	0x00000082


	//----- nvinfo : EIATTR_SPARSE_MMA_MASK
	.align		4
.L_8:
        /*0008*/ 	.byte	0x03, 0x50
        /*000a*/ 	.short	0x0000


	//----- nvinfo : EIATTR_MAXREG_COUNT
	.align		4
        /*000c*/ 	.byte	0x03, 0x1b
        /*000e*/ 	.short	0x00ff


	//----- nvinfo : EIATTR_EXTERNS
	.align		4
        /*0010*/ 	.byte	0x04, 0x0f
        /*0012*/ 	.short	(.L_10 - .L_9)


	//   ....[0]....
	.align		4
.L_9:
        /*0014*/ 	.word	index@(vprintf)


	//----- nvinfo : EIATTR_MERCURY_ISA_VERSION
	.align		4
.L_10:
        /*0018*/ 	.byte	0x03, 0x5f
        /*001a*/ 	.short	0x0101


	//----- nvinfo : EIATTR_VRC_CTA_INIT_COUNT
	.align		4
        /*001c*/ 	.byte	0x02, 0x4a
	.zero		1
	.zero		1


	//----- nvinfo : EIATTR_SYSCALL_OFFSETS
	.align		4
        /*0020*/ 	.byte	0x04, 0x46
        /*0022*/ 	.short	(.L_12 - .L_11)


	//   ....[0]....
.L_11:
        /*0024*/ 	.word	0x00000140


	//----- nvinfo : EIATTR_EXIT_INSTR_OFFSETS
	.align		4
.L_12:
        /*0028*/ 	.byte	0x04, 0x1c
        /*002a*/ 	.short	(.L_14 - .L_13)


	//   ....[0]....
.L_13:
        /*002c*/ 	.word	0x00000150


	//----- nvinfo : EIATTR_SW_WAR
	.align		4
.L_14:
        /*0030*/ 	.byte	0x04, 0x36
        /*0032*/ 	.short	(.L_16 - .L_15)
.L_15:
        /*0034*/ 	.word	0x00000008
.L_16:


//--------------------- .nv.callgraph             --------------------------
	.section	.nv.callgraph,"",@"SHT_CUDA_CALLGRAPH"
	.align	4
	.sectionentsize	8
	.align		4
        /*0000*/ 	.word	0x00000000
	.align		4
        /*0004*/ 	.word	0xffffffff
	.align		4
        /*0008*/ 	.word	index@(_Z7printttv)
	.align		4
        /*000c*/ 	.word	index@(vprintf)
	.align		4
        /*0010*/ 	.word	0x00000000
	.align		4
        /*0014*/ 	.word	0xfffffffe
	.align		4
        /*0018*/ 	.word	0x00000000
	.align		4
        /*001c*/ 	.word	0xfffffffd
	.align		4
        /*0020*/ 	.word	0x00000000
	.align		4
        /*0024*/ 	.word	0xfffffffc


//--------------------- .nv.constant4             --------------------------
	.section	.nv.constant4,"a",@progbits
	.align	8
	.align		8
.nv.constant4:
        /*0000*/ 	.dword	vprintf
	.align		8
        /*0008*/ 	.dword	$str


//--------------------- .text._Z7printttv         --------------------------
	.section	.text._Z7printttv,"ax",@progbits
	.align	128
        .global         _Z7printttv
        .type           _Z7printttv,@function
        .size           _Z7printttv,(.L_x_2 - _Z7printttv)
        .other          _Z7printttv,@"STO_CUDA_ENTRY STV_DEFAULT"
_Z7printttv:
.text._Z7printttv:
[----:B------:R-:W0:Y:S01]  /*0000*/  LDC R1, c[0x0][0x37c] ;  /* 0x0000df00ff017b82 */ /* 0x000e220000000800 */
[----:B------:R-:W1:Y:S01]  /*0010*/  S2R R8, SR_TID.X ;  /* 0x0000000000087919 */ /* 0x000e620000002100 */
[----:B------:R-:W2:Y:S06]  /*0020*/  LDCU UR5, c[0x0][0x2fc] ;  /* 0x00005f80ff0577ac */ /* 0x000eac0008000800 */
[----:B------:R-:W3:Y:S01]  /*0030*/  LDC R11, c[0x0][0x370] ;  /* 0x0000dc00ff0b7b82 */ /* 0x000ee20000000800 */
[----:B0-----:R-:W-:Y:S01]  /*0040*/  VIADD R1, R1, 0xffffffe8 ;  /* 0xffffffe801017836 */ /* 0x001fe20000000000 */
[----:B------:R-:W1:Y:S01]  /*0050*/  S2R R9, SR_CTAID.X ;  /* 0x0000000000097919 */ /* 0x000e620000002500 */
[----:B------:R-:W-:Y:S01]  /*0060*/  MOV R0, 0x0 ;  /* 0x0000000000007802 */ /* 0x000fe20000000f00 */
[----:B------:R-:W0:Y:S01]  /*0070*/  LDCU UR4, c[0x0][0x2f8] ;  /* 0x00005f00ff0477ac */ /* 0x000e220008000800 */
[----:B------:R-:W3:Y:S03]  /*0080*/  S2R R10, SR_CTAID.Y ;  /* 0x00000000000a7919 */ /* 0x000ee60000002600 */
[----:B------:R-:W4:Y:S01]  /*0090*/  LDC R12, c[0x0][0x374] ;  /* 0x0000dd00ff0c7b82 */ /* 0x000f220000000800 */
[----:B------:R-:W5:Y:S07]  /*00a0*/  LDCU.64 UR6, c[0x4][0x8] ;  /* 0x01000100ff0677ac */ /* 0x000f6e0008000a00 */
[----:B------:R1:W3:Y:S01]  /*00b0*/  LDC.64 R2, c[0x4][R0] ;  /* 0x0100000000027b82 */ /* 0x0002e20000000a00 */
[----:B0-----:R-:W-:Y:S01]  /*00c0*/  IADD3 R6, P0, PT, R1, UR4, RZ ;  /* 0x0000000401067c10 */ /* 0x001fe2000ff1e0ff */
[----:B-----5:R-:W-:Y:S01]  /*00d0*/  IMAD.U32 R4, RZ, RZ, UR6 ;  /* 0x00000006ff047e24 */ /* 0x020fe2000f8e00ff */
[----:B------:R-:W-:-:S03]  /*00e0*/  MOV R5, UR7 ;  /* 0x0000000700057c02 */ /* 0x000fc60008000f00 */
[----:B--2---:R-:W-:Y:S01]  /*00f0*/  IMAD.X R7, RZ, RZ, UR5, P0 ;  /* 0x00000005ff077e24 */ /* 0x004fe200080e06ff */
[----:B----4-:R0:W-:Y:S04]  /*0100*/  STL [R1+0x10], R12 ;  /* 0x0000100c01007387 */ /* 0x0101e80000100800 */
[----:B-1----:R0:W-:Y:S04]  /*0110*/  STL.64 [R1], R8 ;  /* 0x0000000801007387 */ /* 0x0021e80000100a00 */
[----:B---3--:R0:W-:Y:S02]  /*0120*/  STL.64 [R1+0x8], R10 ;  /* 0x0000080a01007387 */ /* 0x0081e40000100a00 */
[----:B------:R-:W-:-:S07]  /*0130*/  LEPC R20, `(.L_x_0) ;  /* 0x000000001014794e */ /* 0x000fce0000000000 */
[----:B0-----:R-:W-:Y:S05]  /*0140*/  CALL.ABS.NOINC R2 ;  /* 0x0000000002007343 */ /* 0x001fea0003c00000 */
.L_x_0:
[----:B------:R-:W-:Y:S05]  /*0150*/  EXIT ;  /* 0x000000000000794d */ /* 0x000fea0003800000 */
.L_x_1:
[----:B------:R-:W-:-:S00]  /*0160*/  BRA `(.L_x_1) ;  /* 0xfffffffc00fc7947 */ /* 0x000fc0000383ffff */
[----:B------:R-:W-:-:S00]  /*0170*/  NOP ;  /* 0x0000000000007918 */ /* 0x000fc00000000000 */
        /* <DEDUP_REMOVED lines=8> */
.L_x_2:


//--------------------- .nv.global.init           --------------------------
	.section	.nv.global.init,"aw",@progbits
.nv.global.init:
	.type		$str,@object
	.size		$str,(.L_0 - $str)
$str:
        /*0000*/ 	.byte	0x20, 0x74, 0x68, 0x72, 0x65, 0x61, 0x64, 0x49, 0x64, 0x78, 0x2e, 0x58, 0x20, 0x25, 0x64, 0x20
        /*0010*/ 	.byte	0x2c, 0x20, 0x62, 0x6c, 0x6f, 0x63, 0x6b, 0x49, 0x64, 0x78, 0x2e, 0x58, 0x3a, 0x20, 0x25, 0x64
        /*0020*/ 	.byte	0x2c, 0x20, 0x42, 0x6c, 0x6f, 0x63, 0x6b, 0x49, 0x64, 0x78, 0x2e, 0x59, 0x3a, 0x20, 0x25, 0x64
        /*0030*/ 	.byte	0x2c, 0x20, 0x47, 0x72, 0x69, 0x64, 0x44, 0x69, 0x6d, 0x2e, 0x78, 0x3a, 0x20, 0x25, 0x64, 0x2c
        /*0040*/ 	.byte	0x20, 0x47, 0x72, 0x69, 0x64, 0x44, 0x69, 0x6d, 0x2e, 0x59, 0x3a, 0x20, 0x25, 0x64, 0x00
.L_0:


//--------------------- .nv.shared.reserved.0     --------------------------
	.section	.nv.shared.reserved.0,"aw",@nobits
	.weak		__nv_reservedSMEM_offset_0_alias
	.size		__nv_reservedSMEM_offset_0_alias, 0, 64
	.other		__nv_reservedSMEM_offset_0_alias,@"STO_CUDA_RESERVED_SHARED STV_DEFAULT"
__nv_reservedSMEM_offset_0_alias:
	.zero		0
	.zero		64


//--------------------- .nv.constant0._Z7printttv --------------------------
	.section	.nv.constant0._Z7printttv,"a",@progbits
	.sectionflags	@""
	.align	4
.nv.constant0._Z7printttv:
	.zero		896


//--------------------- SYMBOLS --------------------------

	.type		.nv.reservedSmem.offset0,@object
	.size		.nv.reservedSmem.offset0,0x4
	.type		vprintf,@function
